//
// Generated by NVIDIA NVVM Compiler
//
// Compiler Build ID: CL-36424714
// Cuda compilation tools, release 13.0, V13.0.88
// Based on NVVM 20.0.0
//

.version 9.0
.target sm_100
.address_size 64

	// .globl	_Z16printThreadIndexPiii
.extern .func  (.param .b32 func_retval0) vprintf
(
	.param .b64 vprintf_param_0,
	.param .b64 vprintf_param_1
)
;
.global .align 1 .b8 $str[95] = {116, 104, 114, 101, 97, 100, 95, 105, 100, 32, 40, 37, 100, 44, 32, 37, 100, 41, 32, 98, 108, 111, 99, 107, 95, 105, 100, 40, 37, 100, 44, 32, 37, 100, 41, 32, 99, 111, 111, 114, 100, 105, 110, 97, 116, 101, 32, 40, 37, 100, 44, 32, 37, 100, 41, 32, 32, 32, 32, 32, 32, 32, 32, 32, 32, 32, 32, 103, 108, 111, 98, 97, 108, 32, 105, 110, 100, 101, 120, 32, 37, 50, 100, 32, 105, 118, 97, 108, 32, 37, 50, 100, 32, 10};

.visible .entry _Z16printThreadIndexPiii(
	.param .u64 .ptr .align 1 _Z16printThreadIndexPiii_param_0,
	.param .u32 _Z16printThreadIndexPiii_param_1,
	.param .u32 _Z16printThreadIndexPiii_param_2
)
{
	.local .align 16 .b8 	__local_depot0[32];
	.reg .b64 	%SP;
	.reg .b64 	%SPL;
	.reg .b32 	%r<14>;
	.reg .b64 	%rd<9>;

	mov.u64 	%SPL, __local_depot0;
	cvta.local.u64 	%SP, %SPL;
	ld.param.u64 	%rd1, [_Z16printThreadIndexPiii_param_0];
	ld.param.u32 	%r1, [_Z16printThreadIndexPiii_param_1];
	cvta.to.global.u64 	%rd2, %rd1;
	add.u64 	%rd3, %SP, 0;
	add.u64 	%rd4, %SPL, 0;
	mov.u32 	%r2, %tid.x;
	mov.u32 	%r3, %ctaid.x;
	mov.u32 	%r4, %ntid.x;
	mad.lo.s32 	%r5, %r3, %r4, %r2;
	mov.u32 	%r6, %tid.y;
	mov.u32 	%r7, %ctaid.y;
	mov.u32 	%r8, %ntid.y;
	mad.lo.s32 	%r9, %r7, %r8, %r6;
	mad.lo.s32 	%r10, %r1, %r9, %r5;
	mul.wide.u32 	%rd5, %r10, 4;
	add.s64 	%rd6, %rd2, %rd5;
	ld.global.u32 	%r11, [%rd6];
	st.local.v4.u32 	[%rd4], {%r2, %r6, %r3, %r7};
	st.local.v4.u32 	[%rd4+16], {%r5, %r9, %r10, %r11};
	mov.u64 	%rd7, $str;
	cvta.global.u64 	%rd8, %rd7;
	{ // callseq 0, 0
	.param .b64 param0;
	st.param.b64 	[param0], %rd8;
	.param .b64 param1;
	st.param.b64 	[param1], %rd3;
	.param .b32 retval0;
	call.uni (retval0), 
	vprintf, 
	(
	param0, 
	param1
	);
	ld.param.b32 	%r12, [retval0];
	} // callseq 0
	ret;

}


// ===== COMPILED SASS (sm_100) =====

	.target	sm_100

	.elftype	@"ET_EXEC"


//--------------------- .note.nv.tkinfo           --------------------------
	.section	.note.nv.tkinfo,"",@"SHT_NOTE"
	.sectionflags	@"SHF_NOTE_NV_TKINFO"
	.tkinfo
        /*0018*/ 	.word	0x00000002
        /*0030*/ 	.string	""
        /*0030*/ 	.string	"ptxas"
        /*0030*/ 	.string	"Cuda compilation tools, release 13.0, V13.0.88"
        /*0030*/ 	.string	"Build cuda_13.0.r13.0/compiler.36424714_0"
        /*0030*/ 	.string	"-arch sm_100 -m 64 "



//--------------------- .note.nv.cuinfo           --------------------------
	.section	.note.nv.cuinfo,"",@"SHT_NOTE"
	.sectionflags	@"SHF_NOTE_NV_CUINFO"
        /*0018*/ 	.short	0x0002
        /*001a*/ 	.short	0x0064
        /*001c*/ 	.short	0x0082
	.zero		2


//--------------------- .nv.info                  --------------------------
	.section	.nv.info,"",@"SHT_CUDA_INFO"
	.align	4


	//----- nvinfo : EIATTR_REGCOUNT
	.align		4
        /*0000*/ 	.byte	0x04, 0x2f
        /*0002*/ 	.short	(.L_2 - .L_1)
	.align		4
.L_1:
        /*0004*/ 	.word	index@(_Z16printThreadIndexPiii)
        /*0008*/ 	.word	0x00000018


	//----- nvinfo : EIATTR_FRAME_SIZE
	.align		4
.L_2:
        /*000c*/ 	.byte	0x04, 0x11
        /*000e*/ 	.short	(.L_4 - .L_3)
	.align		4
.L_3:
        /*0010*/ 	.word	index@(_Z16printThreadIndexPiii)
        /*0014*/ 	.word	0x00000020


	//----- nvinfo : EIATTR_MIN_STACK_SIZE
	.align		4
.L_4:
        /*0018*/ 	.byte	0x04, 0x12
        /*001a*/ 	.short	(.L_6 - .L_5)
	.align		4
.L_5:
        /*001c*/ 	.word	index@(_Z16printThreadIndexPiii)
        /*0020*/ 	.word	0x00000020
.L_6:


//--------------------- .nv.compat                --------------------------
	.section	.nv.compat,"",@"SHT_CUDA_COMPAT_INFO"
	.align	4
        /*0000*/ 	.byte	0x02, 0x09, 0x00, 0x00, 0x02, 0x02, 0x01, 0x00, 0x02, 0x05, 0x05, 0x00, 0x03, 0x07, 0x01, 0x01
        /*0010*/ 	.byte	0x02, 0x03, 0x00, 0x00, 0x02, 0x06, 0x01, 0x00, 0x04, 0x0b, 0x08, 0x00, 0x09, 0x00, 0x00, 0x00
        /*0020*/ 	.byte	0x00, 0x00, 0x00, 0x00


//--------------------- .nv.info._Z16printThreadIndexPiii --------------------------
	.section	.nv.info._Z16printThreadIndexPiii,"",@"SHT_CUDA_INFO"
	.sectionflags	@""
	.align	4


	//----- nvinfo : EIATTR_CUDA_API_VERSION
	.align		4
        /*0000*/ 	.byte	0x04, 0x37
        /*0002*/ 	.short	(.L_8 - .L_7)
.L_7:
        /*0004*/ 	.word	0x00000082


	//----- nvinfo : EIATTR_KPARAM_INFO
	.align		4
.L_8:
        /*0008*/ 	.byte	0x04, 0x17
        /*000a*/ 	.short	(.L_10 - .L_9)
.L_9:
        /*000c*/ 	.word	0x00000000
        /*0010*/ 	.short	0x0002
        /*0012*/ 	.short	0x000c
        /*0014*/ 	.byte	0x00, 0xf0, 0x11, 0x00


	//----- nvinfo : EIATTR_KPARAM_INFO
	.align		4
.L_10:
        /*0018*/ 	.byte	0x04, 0x17
        /*001a*/ 	.short	(.L_12 - .L_11)
.L_11:
        /*001c*/ 	.word	0x00000000
        /*0020*/ 	.short	0x0001
        /*0022*/ 	.short	0x0008
        /*0024*/ 	.byte	0x00, 0xf0, 0x11, 0x00


	//----- nvinfo : EIATTR_KPARAM_INFO
	.align		4
.L_12:
        /*0028*/ 	.byte	0x04, 0x17
        /*002a*/ 	.short	(.L_14 - .L_13)
.L_13:
        /*002c*/ 	.word	0x00000000
        /*0030*/ 	.short	0x0000
        /*0032*/ 	.short	0x0000
        /*0034*/ 	.byte	0x00, 0xf5, 0x21, 0x00


	//----- nvinfo : EIATTR_SPARSE_MMA_MASK
	.align		4
.L_14:
        /*0038*/ 	.byte	0x03, 0x50
        /*003a*/ 	.short	0x0000


	//----- nvinfo : EIATTR_MAXREG_COUNT
	.align		4
        /*003c*/ 	.byte	0x03, 0x1b
        /*003e*/ 	.short	0x00ff


	//----- nvinfo : EIATTR_EXTERNS
	.align		4
        /*0040*/ 	.byte	0x04, 0x0f
        /*0042*/ 	.short	(.L_16 - .L_15)


	//   ....[0]....
	.align		4
.L_15:
        /*0044*/ 	.word	index@(vprintf)


	//----- nvinfo : EIATTR_MERCURY_ISA_VERSION
	.align		4
.L_16:
        /*0048*/ 	.byte	0x03, 0x5f
        /*004a*/ 	.short	0x0101


	//----- nvinfo : EIATTR_VRC_CTA_INIT_COUNT
	.align		4
        /*004c*/ 	.byte	0x02, 0x4a
	.zero		1
	.zero		1


	//----- nvinfo : EIATTR_SYSCALL_OFFSETS
	.align		4
        /*0050*/ 	.byte	0x04, 0x46
        /*0052*/ 	.short	(.L_18 - .L_17)


	//   ....[0]....
.L_17:
        /*0054*/ 	.word	0x000001c0


	//----- nvinfo : EIATTR_EXIT_INSTR_OFFSETS
	.align		4
.L_18:
        /*0058*/ 	.byte	0x04, 0x1c
        /*005a*/ 	.short	(.L_20 - .L_19)


	//   ....[0]....
.L_19:
        /*005c*/ 	.word	0x000001d0


	//----- nvinfo : EIATTR_CBANK_PARAM_SIZE
	.align		4
.L_20:
        /*0060*/ 	.byte	0x03, 0x19
        /*0062*/ 	.short	0x0010


	//----- nvinfo : EIATTR_PARAM_CBANK
	.align		4
        /*0064*/ 	.byte	0x04, 0x0a
        /*0066*/ 	.short	(.L_22 - .L_21)
	.align		4
.L_21:
        /*0068*/ 	.word	index@(.nv.constant0._Z16printThreadIndexPiii)
        /*006c*/ 	.short	0x0380
        /*006e*/ 	.short	0x0010


	//----- nvinfo : EIATTR_SW_WAR
	.align		4
.L_22:
        /*0070*/ 	.byte	0x04, 0x36
        /*0072*/ 	.short	(.L_24 - .L_23)
.L_23:
        /*0074*/ 	.word	0x00000008
.L_24:


//--------------------- .nv.callgraph             --------------------------
	.section	.nv.callgraph,"",@"SHT_CUDA_CALLGRAPH"
	.align	4
	.sectionentsize	8
	.align		4
        /*0000*/ 	.word	0x00000000
	.align		4
        /*0004*/ 	.word	0xffffffff
	.align		4
        /*0008*/ 	.word	index@(_Z16printThreadIndexPiii)
	.align		4
        /*000c*/ 	.word	index@(vprintf)
	.align		4
        /*0010*/ 	.word	0x00000000
	.align		4
        /*0014*/ 	.word	0xfffffffe
	.align		4
        /*0018*/ 	.word	0x00000000
	.align		4
        /*001c*/ 	.word	0xfffffffd
	.align		4
        /*0020*/ 	.word	0x00000000
	.align		4
        /*0024*/ 	.word	0xfffffffc


//--------------------- .nv.constant4             --------------------------
	.section	.nv.constant4,"a",@progbits
	.align	8
	.align		8
.nv.constant4:
        /*0000*/ 	.dword	vprintf
	.align		8
        /*0008*/ 	.dword	$str


//--------------------- .text._Z16printThreadIndexPiii --------------------------
	.section	.text._Z16printThreadIndexPiii,"ax",@progbits
	.align	128
        .global         _Z16printThreadIndexPiii
        .type           _Z16printThreadIndexPiii,@function
        .size           _Z16printThreadIndexPiii,(.L_x_2 - _Z16printThreadIndexPiii)
        .other          _Z16printThreadIndexPiii,@"STO_CUDA_ENTRY STV_DEFAULT"
_Z16printThreadIndexPiii:
.text._Z16printThreadIndexPiii:
[----:B------:R-:W0:Y:S01]  /*0000*/  LDC R1, c[0x0][0x37c] ;  /* 0x0000df00ff017b82 */ /* 0x000e220000000800 */
[----:B------:R-:W1:Y:S01]  /*0010*/  S2R R16, SR_TID.X ;  /* 0x0000000000107919 */ /* 0x000e620000002100 */
[----:B------:R-:W2:Y:S06]  /*0020*/  LDCU UR6, c[0x0][0x2fc] ;  /* 0x00005f80ff0677ac */ /* 0x000eac0008000800 */
[----:B------:R-:W3:Y:S01]  /*0030*/  LDC.64 R2, c[0x0][0x380] ;  /* 0x0000e000ff027b82 */ /* 0x000ee20000000a00 */
[----:B0-----:R-:W-:Y:S01]  /*0040*/  IADD3 R1, PT, PT, R1, -0x20, RZ ;  /* 0xffffffe001017810 */ /* 0x001fe20007ffe0ff */
[----:B------:R-:W1:Y:S01]  /*0050*/  S2R R18, SR_CTAID.X ;  /* 0x0000000000127919 */ /* 0x000e620000002500 */
[----:B------:R-:W1:Y:S01]  /*0060*/  LDCU UR7, c[0x0][0x360] ;  /* 0x00006c00ff0777ac */ /* 0x000e620008000800 */
[----:B------:R-:W0:Y:S01]  /*0070*/  S2R R17, SR_TID.Y ;  /* 0x0000000000117919 */ /* 0x000e220000002200 */
[----:B------:R-:W0:Y:S01]  /*0080*/  LDCU UR8, c[0x0][0x364] ;  /* 0x00006c80ff0877ac */ /* 0x000e220008000800 */
[----:B------:R-:W0:Y:S01]  /*0090*/  S2R R19, SR_CTAID.Y ;  /* 0x0000000000137919 */ /* 0x000e220000002600 */
[----:B------:R-:W4:Y:S01]  /*00a0*/  LDCU UR9, c[0x0][0x388] ;  /* 0x00007100ff0977ac */ /* 0x000f220008000800 */
[----:B------:R-:W5:Y:S01]  /*00b0*/  LDCU.64 UR4, c[0x0][0x358] ;  /* 0x00006b00ff0477ac */ /* 0x000f620008000a00 */
[----:B-1----:R-:W-:-:S02]  /*00c0*/  IMAD R8, R18, UR7, R16 ;  /* 0x0000000712087c24 */ /* 0x002fc4000f8e0210 */
[----:B0-----:R-:W-:-:S04]  /*00d0*/  IMAD R9, R19, UR8, R17 ;  /* 0x0000000813097c24 */ /* 0x001fc8000f8e0211 */
[----:B----4-:R-:W-:Y:S01]  /*00e0*/  IMAD R10, R9, UR9, R8 ;  /* 0x00000009090a7c24 */ /* 0x010fe2000f8e0208 */
[----:B------:R-:W-:Y:S01]  /*00f0*/  MOV R0, 0x0 ;  /* 0x0000000000007802 */ /* 0x000fe20000000f00 */
[----:B------:R0:W-:Y:S01]  /*0100*/  STL.128 [R1], R16 ;  /* 0x0000001001007387 */ /* 0x0001e20000100c00 */
[----:B------:R-:W1:Y:S01]  /*0110*/  LDCU.64 UR8, c[0x4][0x8] ;  /* 0x01000100ff0877ac */ /* 0x000e620008000a00 */
[----:B---3--:R-:W-:-:S05]  /*0120*/  IMAD.WIDE.U32 R2, R10, 0x4, R2 ;  /* 0x000000040a027825 */ /* 0x008fca00078e0002 */
[----:B-----5:R-:W3:Y:S01]  /*0130*/  LDG.E R11, desc[UR4][R2.64] ;  /* 0x00000004020b7981 */ /* 0x020ee2000c1e1900 */
[----:B------:R-:W4:Y:S01]  /*0140*/  LDCU UR4, c[0x0][0x2f8] ;  /* 0x00005f00ff0477ac */ /* 0x000f220008000800 */
[----:B------:R0:W0:Y:S01]  /*0150*/  LDC.64 R12, c[0x4][R0] ;  /* 0x01000000000c7b82 */ /* 0x0000220000000a00 */
[----:B-1----:R-:W-:Y:S02]  /*0160*/  MOV R4, UR8 ;  /* 0x0000000800047c02 */ /* 0x002fe40008000f00 */
[----:B------:R-:W-:Y:S02]  /*0170*/  MOV R5, UR9 ;  /* 0x0000000900057c02 */ /* 0x000fe40008000f00 */
[----:B----4-:R-:W-:-:S04]  /*0180*/  IADD3 R6, P0, PT, R1, UR4, RZ ;  /* 0x0000000401067c10 */ /* 0x010fc8000ff1e0ff */
[----:B--2---:R-:W-:Y:S01]  /*0190*/  IADD3.X R7, PT, PT, RZ, UR6, RZ, P0, !PT ;  /* 0x00000006ff077c10 */ /* 0x004fe200087fe4ff */
[----:B0--3--:R1:W-:Y:S08]  /*01a0*/  STL.128 [R1+0x10], R8 ;  /* 0x0000100801007387 */ /* 0x0093f00000100c00 */
[----:B------:R-:W-:-:S07]  /*01b0*/  LEPC R20, `(.L_x_0) ;  /* 0x000000001014794e */ /* 0x000fce0000000000 */
[----:B-1----:R-:W-:Y:S05]  /*01c0*/  CALL.ABS.NOINC R12 ;  /* 0x000000000c007343 */ /* 0x002fea0003c00000 */
.L_x_0:
[----:B------:R-:W-:Y:S05]  /*01d0*/  EXIT ;  /* 0x000000000000794d */ /* 0x000fea0003800000 */
.L_x_1:
[----:B------:R-:W-:-:S00]  /*01e0*/  BRA `(.L_x_1) ;  /* 0xfffffffc00fc7947 */ /* 0x000fc0000383ffff */
[----:B------:R-:W-:-:S00]  /*01f0*/  NOP ;  /* 0x0000000000007918 */ /* 0x000fc00000000000 */
        /* <DEDUP_REMOVED lines=8> */
.L_x_2:


//--------------------- .nv.global.init           --------------------------
	.section	.nv.global.init,"aw",@progbits
.nv.global.init:
	.type		$str,@object
	.size		$str,(.L_0 - $str)
$str:
        /*0000*/ 	.byte	0x74, 0x68, 0x72, 0x65, 0x61, 0x64, 0x5f, 0x69, 0x64, 0x20, 0x28, 0x25, 0x64, 0x2c, 0x20, 0x25
        /*0010*/ 	.byte	0x64, 0x29, 0x20, 0x62, 0x6c, 0x6f, 0x63, 0x6b, 0x5f, 0x69, 0x64, 0x28, 0x25, 0x64, 0x2c, 0x20
        /*0020*/ 	.byte	0x25, 0x64, 0x29, 0x20, 0x63, 0x6f, 0x6f, 0x72, 0x64, 0x69, 0x6e, 0x61, 0x74, 0x65, 0x20, 0x28
        /*0030*/ 	.byte	0x25, 0x64, 0x2c, 0x20, 0x25, 0x64, 0x29, 0x20, 0x20, 0x20, 0x20, 0x20, 0x20, 0x20, 0x20, 0x20
        /*0040*/ 	.byte	0x20, 0x20, 0x20, 0x67, 0x6c, 0x6f, 0x62, 0x61, 0x6c, 0x20, 0x69, 0x6e, 0x64, 0x65, 0x78, 0x20
        /*0050*/ 	.byte	0x25, 0x32, 0x64, 0x20, 0x69, 0x76, 0x61, 0x6c, 0x20, 0x25, 0x32, 0x64, 0x20, 0x0a, 0x00
.L_0:


//--------------------- .nv.shared.reserved.0     --------------------------
	.section	.nv.shared.reserved.0,"aw",@nobits
	.weak		__nv_reservedSMEM_offset_0_alias
	.size		__nv_reservedSMEM_offset_0_alias, 0, 64
	.other		__nv_reservedSMEM_offset_0_alias,@"STO_CUDA_RESERVED_SHARED STV_DEFAULT"
__nv_reservedSMEM_offset_0_alias:
	.zero		0
	.zero		64


//--------------------- .nv.constant0._Z16printThreadIndexPiii --------------------------
	.section	.nv.constant0._Z16printThreadIndexPiii,"a",@progbits
	.sectionflags	@""
	.align	4
.nv.constant0._Z16printThreadIndexPiii:
	.zero		912


//--------------------- SYMBOLS --------------------------

	.type		.nv.reservedSmem.offset0,@object
	.size		.nv.reservedSmem.offset0,0x4
	.type		vprintf,@function
